	.headerflags	@"EF_CUDA_TEXMODE_UNIFIED EF_CUDA_64BIT_ADDRESS EF_CUDA_ACCELERATORS EF_CUDA_SM90 EF_CUDA_VIRTUAL_SM(EF_CUDA_SM90)"
	.elftype	@"ET_EXEC"


//--------------------- .nv.info                  --------------------------
	.section	.nv.info,"",@"SHT_CUDA_INFO"
	.align	4


	//----- nvinfo : EIATTR_REGCOUNT
	.align		4
        /*0000*/ 	.byte	0x04, 0x2f
        /*0002*/ 	.short	(.L_2 - .L_1)
	.align		4
.L_1:
        /*0004*/ 	.word	index@(triton_per_fused__native_batch_norm_legit_cat_13)
        /*0008*/ 	.word	0x00000018


	//----- nvinfo : EIATTR_MIN_STACK_SIZE
	.align		4
.L_2:
        /*000c*/ 	.byte	0x04, 0x12
        /*000e*/ 	.short	(.L_4 - .L_3)
	.align		4
.L_3:
        /*0010*/ 	.word	index@(triton_per_fused__native_batch_norm_legit_cat_13)
        /*0014*/ 	.word	0x00000000


	//----- nvinfo : EIATTR_FRAME_SIZE
	.align		4
.L_4:
        /*0018*/ 	.byte	0x04, 0x11
        /*001a*/ 	.short	(.L_6 - .L_5)
	.align		4
.L_5:
        /*001c*/ 	.word	index@(triton_per_fused__native_batch_norm_legit_cat_13)
        /*0020*/ 	.word	0x00000000


	//----- nvinfo : EIATTR_MIN_STACK_SIZE
	.align		4
.L_6:
        /*0024*/ 	.byte	0x04, 0x12
        /*0026*/ 	.short	(.L_8 - .L_7)
	.align		4
.L_7:
        /*0028*/ 	.word	index@(triton_per_fused__native_batch_norm_legit_cat_13)
        /*002c*/ 	.word	0x00000000
.L_8:


//--------------------- .nv.info.triton_per_fused__native_batch_norm_legit_cat_13 --------------------------
	.section	.nv.info.triton_per_fused__native_batch_norm_legit_cat_13,"",@"SHT_CUDA_INFO"
	.sectionflags	@""
	.align	4


	//----- nvinfo : EIATTR_CUDA_API_VERSION
	.align		4
        /*0000*/ 	.byte	0x04, 0x37
        /*0002*/ 	.short	(.L_10 - .L_9)
.L_9:
        /*0004*/ 	.word	0x0000007c


	//----- nvinfo : EIATTR_KPARAM_INFO
	.align		4
.L_10:
        /*0008*/ 	.byte	0x04, 0x17
        /*000a*/ 	.short	(.L_12 - .L_11)
.L_11:
        /*000c*/ 	.word	0x00000000
        /*0010*/ 	.short	0x0005
        /*0012*/ 	.short	0x0024
        /*0014*/ 	.byte	0x00, 0xf0, 0x11, 0x00


	//----- nvinfo : EIATTR_KPARAM_INFO
	.align		4
.L_12:
        /*0018*/ 	.byte	0x04, 0x17
        /*001a*/ 	.short	(.L_14 - .L_13)
.L_13:
        /*001c*/ 	.word	0x00000000
        /*0020*/ 	.short	0x0004
        /*0022*/ 	.short	0x0020
        /*0024*/ 	.byte	0x00, 0xf0, 0x11, 0x00


	//----- nvinfo : EIATTR_KPARAM_INFO
	.align		4
.L_14:
        /*0028*/ 	.byte	0x04, 0x17
        /*002a*/ 	.short	(.L_16 - .L_15)
.L_15:
        /*002c*/ 	.word	0x00000000
        /*0030*/ 	.short	0x0003
        /*0032*/ 	.short	0x0018
        /*0034*/ 	.byte	0x00, 0xf4, 0x21, 0x00


	//----- nvinfo : EIATTR_KPARAM_INFO
	.align		4
.L_16:
        /*0038*/ 	.byte	0x04, 0x17
        /*003a*/ 	.short	(.L_18 - .L_17)
.L_17:
        /*003c*/ 	.word	0x00000000
        /*0040*/ 	.short	0x0002
        /*0042*/ 	.short	0x0010
        /*0044*/ 	.byte	0x00, 0xf4, 0x21, 0x00


	//----- nvinfo : EIATTR_KPARAM_INFO
	.align		4
.L_18:
        /*0048*/ 	.byte	0x04, 0x17
        /*004a*/ 	.short	(.L_20 - .L_19)
.L_19:
        /*004c*/ 	.word	0x00000000
        /*0050*/ 	.short	0x0001
        /*0052*/ 	.short	0x0008
        /*0054*/ 	.byte	0x00, 0xf4, 0x21, 0x00


	//----- nvinfo : EIATTR_KPARAM_INFO
	.align		4
.L_20:
        /*0058*/ 	.byte	0x04, 0x17
        /*005a*/ 	.short	(.L_22 - .L_21)
.L_21:
        /*005c*/ 	.word	0x00000000
        /*0060*/ 	.short	0x0000
        /*0062*/ 	.short	0x0000
        /*0064*/ 	.byte	0x00, 0xf4, 0x21, 0x00


	//----- nvinfo : EIATTR_SPARSE_MMA_MASK
	.align		4
.L_22:
        /*0068*/ 	.byte	0x03, 0x50
        /*006a*/ 	.short	0x0000


	//----- nvinfo : EIATTR_MAXREG_COUNT
	.align		4
        /*006c*/ 	.byte	0x03, 0x1b
        /*006e*/ 	.short	0x00ff


	//----- nvinfo : EIATTR_COOP_GROUP_MASK_REGIDS
	.align		4
        /*0070*/ 	.byte	0x04, 0x29
        /*0072*/ 	.short	(.L_24 - .L_23)


	//   ....[0]....
.L_23:
        /*0074*/ 	.word	0xffffffff


	//   ....[1]....
        /*0078*/ 	.word	0xffffffff


	//   ....[2]....
        /*007c*/ 	.word	0xffffffff


	//   ....[3]....
        /*0080*/ 	.word	0xffffffff


	//   ....[4]....
        /*0084*/ 	.word	0xffffffff


	//   ....[5]....
        /*0088*/ 	.word	0xffffffff


	//   ....[6]....
        /*008c*/ 	.word	0xffffffff


	//   ....[7]....
        /*0090*/ 	.word	0xffffffff


	//----- nvinfo : EIATTR_COOP_GROUP_INSTR_OFFSETS
	.align		4
.L_24:
        /*0094*/ 	.byte	0x04, 0x28
        /*0096*/ 	.short	(.L_26 - .L_25)


	//   ....[0]....
.L_25:
        /*0098*/ 	.word	0x000001e0


	//   ....[1]....
        /*009c*/ 	.word	0x00000200


	//   ....[2]....
        /*00a0*/ 	.word	0x00000220


	//   ....[3]....
        /*00a4*/ 	.word	0x00000240


	//   ....[4]....
        /*00a8*/ 	.word	0x00000310


	//   ....[5]....
        /*00ac*/ 	.word	0x00000330


	//   ....[6]....
        /*00b0*/ 	.word	0x00000370


	//   ....[7]....
        /*00b4*/ 	.word	0x00000440


	//----- nvinfo : EIATTR_EXIT_INSTR_OFFSETS
	.align		4
.L_26:
        /*00b8*/ 	.byte	0x04, 0x1c
        /*00ba*/ 	.short	(.L_28 - .L_27)


	//   ....[0]....
.L_27:
        /*00bc*/ 	.word	0x00000640


	//   ....[1]....
        /*00c0*/ 	.word	0x00000670


	//----- nvinfo : EIATTR_REQNTID
	.align		4
.L_28:
        /*00c4*/ 	.byte	0x04, 0x10
        /*00c6*/ 	.short	(.L_30 - .L_29)
.L_29:
        /*00c8*/ 	.word	0x00000080
        /*00cc*/ 	.word	0x00000001
        /*00d0*/ 	.word	0x00000001


	//----- nvinfo : EIATTR_CBANK_PARAM_SIZE
	.align		4
.L_30:
        /*00d4*/ 	.byte	0x03, 0x19
        /*00d6*/ 	.short	0x0028


	//----- nvinfo : EIATTR_PARAM_CBANK
	.align		4
        /*00d8*/ 	.byte	0x04, 0x0a
        /*00da*/ 	.short	(.L_32 - .L_31)
	.align		4
.L_31:
        /*00dc*/ 	.word	index@(.nv.constant0.triton_per_fused__native_batch_norm_legit_cat_13)
        /*00e0*/ 	.short	0x0210
        /*00e2*/ 	.short	0x0028


	//----- nvinfo : EIATTR_SW_WAR
	.align		4
.L_32:
        /*00e4*/ 	.byte	0x04, 0x36
        /*00e6*/ 	.short	(.L_34 - .L_33)
.L_33:
        /*00e8*/ 	.word	0x00000008
.L_34:


//--------------------- .nv.callgraph             --------------------------
	.section	.nv.callgraph,"",@"SHT_CUDA_CALLGRAPH"
	.align	4
	.sectionentsize	8
	.align		4
        /*0000*/ 	.word	0x00000000
	.align		4
        /*0004*/ 	.word	0xffffffff
	.align		4
        /*0008*/ 	.word	0x00000000
	.align		4
        /*000c*/ 	.word	0xfffffffe
	.align		4
        /*0010*/ 	.word	0x00000000
	.align		4
        /*0014*/ 	.word	0xfffffffd
	.align		4
        /*0018*/ 	.word	0x00000000
	.align		4
        /*001c*/ 	.word	0xfffffffc


//--------------------- .nv.constant4             --------------------------
	.section	.nv.constant4,"a",@progbits
	.align	8
	.align		8
.nv.constant4:
        /*0000*/ 	.dword	_$_str


//--------------------- .text.triton_per_fused__native_batch_norm_legit_cat_13 --------------------------
	.section	.text.triton_per_fused__native_batch_norm_legit_cat_13,"ax",@progbits
	.sectionflags	@"SHF_BARRIERS=1"
	.align	128
        .global         triton_per_fused__native_batch_norm_legit_cat_13
        .type           triton_per_fused__native_batch_norm_legit_cat_13,@function
        .size           triton_per_fused__native_batch_norm_legit_cat_13,(.L_x_1 - triton_per_fused__native_batch_norm_legit_cat_13)
        .other          triton_per_fused__native_batch_norm_legit_cat_13,@"STO_CUDA_ENTRY STV_DEFAULT"
triton_per_fused__native_batch_norm_legit_cat_13:
.text.triton_per_fused__native_batch_norm_legit_cat_13:
[----:B------:R-:W0:Y:S02]  /*0000*/  LDC R1, c[0x0][0x28] ;  /* 0x00000a00ff017b82 */ /* 0x000e240000000800 */
[----:B------:R-:W1:Y:S01]  /*0010*/  S2R R0, SR_TID.X ;  /* 0x0000000000007919 */ /* 0x000e620000002100 */
[----:B------:R-:W2:Y:S01]  /*0020*/  LDC.64 R10, c[0x0][0x218] ;  /* 0x00008600ff0a7b82 */ /* 0x000ea20000000a00 */
[----:B------:R-:W-:Y:S01]  /*0030*/  CS2R R6, SRZ ;  /* 0x0000000000067805 */ /* 0x000fe2000001ff00 */
[----:B------:R-:W-:Y:S01]  /*0040*/  ULDC.64 UR6, c[0x0][0x208] ;  /* 0x0000820000067ab9 */ /* 0x000fe20000000a00 */
[----:B------:R-:W3:Y:S01]  /*0050*/  S2R R9, SR_CTAID.X ;  /* 0x0000000000097919 */ /* 0x000ee20000002500 */
[----:B-1----:R-:W-:Y:S02]  /*0060*/  SHF.R.U32.HI R2, RZ, 0x4, R0 ;  /* 0x00000004ff027819 */ /* 0x002fe40000011600 */
[----:B------:R-:W-:Y:S02]  /*0070*/  SHF.L.U32 R8, R0, 0x2, RZ ;  /* 0x0000000200087819 */ /* 0x000fe400000006ff */
[----:B---3--:R-:W-:Y:S02]  /*0080*/  SHF.L.U32 R9, R9, 0x3, RZ ;  /* 0x0000000309097819 */ /* 0x008fe400000006ff */
[----:B------:R-:W-:-:S02]  /*0090*/  SGXT.U32 R2, R2, 0x3 ;  /* 0x000000030202781a */ /* 0x000fc40000000000 */
[----:B------:R-:W-:Y:S02]  /*00a0*/  LOP3.LUT R8, R8, 0x3c, RZ, 0xc0, !PT ;  /* 0x0000003c08087812 */ /* 0x000fe400078ec0ff */
[----:B------:R-:W-:-:S04]  /*00b0*/  LOP3.LUT R3, R9, R2, RZ, 0xfc, !PT ;  /* 0x0000000209037212 */ /* 0x000fc800078efcff */
[C---:B------:R-:W-:Y:S02]  /*00c0*/  ISETP.GE.AND P1, PT, R3.reuse, 0x400, PT ;  /* 0x000004000300780c */ /* 0x040fe40003f26270 */
[----:B------:R-:W-:-:S05]  /*00d0*/  LEA R5, R3, R8, 0x6 ;  /* 0x0000000803057211 */ /* 0x000fca00078e30ff */
[----:B--2---:R-:W-:Y:S01]  /*00e0*/  IMAD.WIDE R10, R5, 0x4, R10 ;  /* 0x00000004050a7825 */ /* 0x004fe200078e020a */
[----:B------:R-:W-:-:S06]  /*00f0*/  CS2R R4, SRZ ;  /* 0x0000000000047805 */ /* 0x000fcc000001ff00 */
[----:B------:R-:W2:Y:S01]  /*0100*/  @!P1 LDG.E.128 R4, desc[UR6][R10.64] ;  /* 0x000000060a049981 */ /* 0x000ea2000c1e1d00 */
[----:B------:R-:W1:Y:S01]  /*0110*/  S2UR UR5, SR_CgaCtaId ;  /* 0x00000000000579c3 */ /* 0x000e620000008800 */
[----:B------:R-:W-:Y:S01]  /*0120*/  UMOV UR4, 0x400 ;  /* 0x0000040000047882 */ /* 0x000fe20000000000 */
[----:B------:R-:W-:Y:S01]  /*0130*/  HFMA2.MMA R21, -RZ, RZ, 1.125, 0 ;  /* 0x3c800000ff157435 */ /* 0x000fe200000001ff */
[----:B------:R-:W-:Y:S01]  /*0140*/  LOP3.LUT P0, RZ, R0, 0x78, RZ, 0xc0, !PT ;  /* 0x0000007800ff7812 */ /* 0x000fe2000780c0ff */
[----:B-1----:R-:W-:Y:S01]  /*0150*/  UPRMT UR4, UR5, 0x654, UR4 ;  /* 0x0000065405047896 */ /* 0x002fe20008000004 */
[----:B--2---:R-:W-:Y:S02]  /*0160*/  SEL R13, R4, RZ, !P1 ;  /* 0x000000ff040d7207 */ /* 0x004fe40004800000 */
[----:B------:R-:W-:Y:S02]  /*0170*/  SEL R5, R5, RZ, !P1 ;  /* 0x000000ff05057207 */ /* 0x000fe40004800000 */
[----:B------:R-:W-:-:S02]  /*0180*/  SEL R15, R6, RZ, !P1 ;  /* 0x000000ff060f7207 */ /* 0x000fc40004800000 */
[----:B------:R-:W-:Y:S01]  /*0190*/  SEL R7, R7, RZ, !P1 ;  /* 0x000000ff07077207 */ /* 0x000fe20004800000 */
[----:B------:R-:W-:-:S04]  /*01a0*/  FADD R4, R13, R5 ;  /* 0x000000050d047221 */ /* 0x000fc80000000000 */
[----:B------:R-:W-:-:S04]  /*01b0*/  FADD R4, R15, R4 ;  /* 0x000000040f047221 */ /* 0x000fc80000000000 */
[----:B------:R-:W-:-:S05]  /*01c0*/  FADD R4, R7, R4 ;  /* 0x0000000407047221 */ /* 0x000fca0000000000 */
[----:B------:R-:W-:-:S05]  /*01d0*/  FSEL R6, R4, RZ, !P1 ;  /* 0x000000ff04067208 */ /* 0x000fca0004800000 */
[----:B------:R-:W1:Y:S02]  /*01e0*/  SHFL.BFLY PT, R17, R6, 0x8, 0x1f ;  /* 0x0d001f0006117f89 */ /* 0x000e6400000e0000 */
[----:B-1----:R-:W-:-:S05]  /*01f0*/  FADD R17, R6, R17 ;  /* 0x0000001106117221 */ /* 0x002fca0000000000 */
[----:B------:R-:W1:Y:S02]  /*0200*/  SHFL.BFLY PT, R4, R17, 0x4, 0x1f ;  /* 0x0c801f0011047f89 */ /* 0x000e6400000e0000 */
[----:B-1----:R-:W-:-:S05]  /*0210*/  FADD R11, R17, R4 ;  /* 0x00000004110b7221 */ /* 0x002fca0000000000 */
[----:B------:R-:W1:Y:S02]  /*0220*/  SHFL.BFLY PT, R4, R11, 0x2, 0x1f ;  /* 0x0c401f000b047f89 */ /* 0x000e6400000e0000 */
[----:B-1----:R-:W-:-:S05]  /*0230*/  FADD R12, R11, R4 ;  /* 0x000000040b0c7221 */ /* 0x002fca0000000000 */
[----:B------:R-:W1:Y:S02]  /*0240*/  SHFL.BFLY PT, R19, R12, 0x1, 0x1f ;  /* 0x0c201f000c137f89 */ /* 0x000e6400000e0000 */
[----:B-1----:R-:W-:-:S04]  /*0250*/  FADD R10, R12, R19 ;  /* 0x000000130c0a7221 */ /* 0x002fc80000000000 */
[C---:B------:R-:W-:Y:S01]  /*0260*/  FFMA R5, R10.reuse, -0.015625, R5 ;  /* 0xbc8000000a057823 */ /* 0x040fe20000000005 */
[C---:B------:R-:W-:Y:S01]  /*0270*/  FFMA R4, R10.reuse, -0.015625, R13 ;  /* 0xbc8000000a047823 */ /* 0x040fe2000000000d */
[C---:B------:R-:W-:Y:S01]  /*0280*/  FFMA R6, R10.reuse, -0.015625, R15 ;  /* 0xbc8000000a067823 */ /* 0x040fe2000000000f */
[----:B------:R-:W-:Y:S01]  /*0290*/  FFMA R7, R10, -0.015625, R7 ;  /* 0xbc8000000a077823 */ /* 0x000fe20000000007 */
[----:B------:R-:W-:Y:S01]  /*02a0*/  FMUL R13, R5, R5 ;  /* 0x00000005050d7220 */ /* 0x000fe20000400000 */
[----:B------:R-:W-:-:S03]  /*02b0*/  LEA R15, R2, UR4, 0x2 ;  /* 0x00000004020f7c11 */ /* 0x000fc6000f8e10ff */
[----:B------:R-:W-:Y:S02]  /*02c0*/  FFMA R13, R4, R4, R13 ;  /* 0x00000004040d7223 */ /* 0x000fe4000000000d */
[----:B------:R-:W-:Y:S02]  /*02d0*/  STS [R15], R10 ;  /* 0x0000000a0f007388 */ /* 0x000fe40000000800 */
[----:B------:R-:W-:-:S04]  /*02e0*/  FFMA R14, R6, R6, R13 ;  /* 0x00000006060e7223 */ /* 0x000fc8000000000d */
[----:B------:R-:W-:-:S05]  /*02f0*/  FFMA R14, R7, R7, R14 ;  /* 0x00000007070e7223 */ /* 0x000fca000000000e */
[----:B------:R-:W-:-:S05]  /*0300*/  FSEL R14, R14, RZ, !P1 ;  /* 0x000000ff0e0e7208 */ /* 0x000fca0004800000 */
[----:B------:R-:W1:Y:S02]  /*0310*/  SHFL.BFLY PT, R11, R14, 0x8, 0x1f ;  /* 0x0d001f000e0b7f89 */ /* 0x000e6400000e0000 */
[----:B-1----:R-:W-:-:S05]  /*0320*/  FADD R12, R14, R11 ;  /* 0x0000000b0e0c7221 */ /* 0x002fca0000000000 */
[----:B------:R-:W1:Y:S02]  /*0330*/  SHFL.BFLY PT, R11, R12, 0x4, 0x1f ;  /* 0x0c801f000c0b7f89 */ /* 0x000e6400000e0000 */
[----:B-1----:R-:W-:Y:S01]  /*0340*/  FADD R13, R12, R11 ;  /* 0x0000000b0c0d7221 */ /* 0x002fe20000000000 */
[----:B------:R-:W-:Y:S02]  /*0350*/  LOP3.LUT R11, R0, 0x7, RZ, 0xc0, !PT ;  /* 0x00000007000b7812 */ /* 0x000fe400078ec0ff */
[----:B------:R-:W-:Y:S02]  /*0360*/  SHF.R.S32.HI R12, RZ, 0x1f, R3 ;  /* 0x0000001fff0c7819 */ /* 0x000fe40000011403 */
[----:B------:R-:W1:Y:S01]  /*0370*/  SHFL.BFLY PT, R16, R13, 0x2, 0x1f ;  /* 0x0c401f000d107f89 */ /* 0x000e6200000e0000 */
[----:B------:R-:W-:Y:S02]  /*0380*/  LEA R14, R11, UR4, 0x2 ;  /* 0x000000040b0e7c11 */ /* 0x000fe4000f8e10ff */
[----:B------:R-:W-:Y:S01]  /*0390*/  LEA.HI R18, R12, R3, RZ, 0x8 ;  /* 0x000000030c127211 */ /* 0x000fe200078f40ff */
[----:B------:R-:W-:Y:S03]  /*03a0*/  BAR.SYNC.DEFER_BLOCKING 0x0 ;  /* 0x0000000000007b1d */ /* 0x000fe60000010000 */
[----:B------:R-:W-:-:S02]  /*03b0*/  LOP3.LUT R10, R18, 0x3ffff00, RZ, 0xc0, !PT ;  /* 0x03ffff00120a7812 */ /* 0x000fc400078ec0ff */
[----:B------:R-:W-:Y:S02]  /*03c0*/  SHF.L.U32 R18, R18, 0x7, RZ ;  /* 0x0000000712127819 */ /* 0x000fe400000006ff */
[----:B------:R-:W-:Y:S02]  /*03d0*/  IADD3 R19, R3, -R10, RZ ;  /* 0x8000000a03137210 */ /* 0x000fe40007ffe0ff */
[----:B------:R-:W-:Y:S02]  /*03e0*/  LOP3.LUT R18, R18, 0xffff8000, RZ, 0xc0, !PT ;  /* 0xffff800012127812 */ /* 0x000fe400078ec0ff */
[----:B------:R-:W-:-:S04]  /*03f0*/  LEA R19, R19, R8, 0x6 ;  /* 0x0000000813137211 */ /* 0x000fc800078e30ff */
[----:B------:R-:W-:Y:S01]  /*0400*/  IADD3 R19, R19, R18, RZ ;  /* 0x0000001213137210 */ /* 0x000fe20007ffe0ff */
[----:B-1----:R-:W-:Y:S02]  /*0410*/  FADD R16, R13, R16 ;  /* 0x000000100d107221 */ /* 0x002fe40000000000 */
[----:B------:R-:W1:Y:S01]  /*0420*/  LDC.64 R12, c[0x0][0x228] ;  /* 0x00008a00ff0c7b82 */ /* 0x000e620000000a00 */
[----:B------:R-:W-:Y:S04]  /*0430*/  LDS R11, [R14] ;  /* 0x000000000e0b7984 */ /* 0x000fe80000000800 */
[----:B------:R-:W2:Y:S01]  /*0440*/  SHFL.BFLY PT, R17, R16, 0x1, 0x1f ;  /* 0x0c201f0010117f89 */ /* 0x000ea200000e0000 */
[----:B-1----:R-:W-:-:S04]  /*0450*/  IMAD.WIDE R12, R19, 0x4, R12 ;  /* 0x00000004130c7825 */ /* 0x002fc800078e020c */
[----:B--2---:R-:W-:Y:S01]  /*0460*/  FADD R2, R16, R17 ;  /* 0x0000001110027221 */ /* 0x004fe20000000000 */
[----:B------:R-:W-:Y:S03]  /*0470*/  BAR.SYNC.DEFER_BLOCKING 0x0 ;  /* 0x0000000000007b1d */ /* 0x000fe60000010000 */
[----:B------:R-:W-:-:S06]  /*0480*/  FFMA R17, R2, R21, 9.9999997473787516356e-06 ;  /* 0x3727c5ac02117423 */ /* 0x000fcc0000000015 */
[----:B------:R-:W1:Y:S01]  /*0490*/  MUFU.RSQ R17, R17 ;  /* 0x0000001100117308 */ /* 0x000e620000001400 */
[----:B------:R2:W-:Y:S01]  /*04a0*/  STS [R15], R2 ;  /* 0x000000020f007388 */ /* 0x0005e20000000800 */
[-C--:B-1----:R-:W-:Y:S01]  /*04b0*/  FMUL R4, R4, R17.reuse ;  /* 0x0000001104047220 */ /* 0x082fe20000400000 */
[-C--:B------:R-:W-:Y:S01]  /*04c0*/  FMUL R5, R5, R17.reuse ;  /* 0x0000001105057220 */ /* 0x080fe20000400000 */
[-C--:B------:R-:W-:Y:S01]  /*04d0*/  FMUL R6, R6, R17.reuse ;  /* 0x0000001106067220 */ /* 0x080fe20000400000 */
[----:B------:R-:W-:Y:S01]  /*04e0*/  BAR.SYNC.DEFER_BLOCKING 0x0 ;  /* 0x0000000000007b1d */ /* 0x000fe20000010000 */
[----:B------:R-:W-:Y:S01]  /*04f0*/  FMUL R7, R7, R17 ;  /* 0x0000001107077220 */ /* 0x000fe20000400000 */
[----:B------:R-:W-:Y:S02]  /*0500*/  FSETP.GT.AND P2, PT, R4, RZ, PT ;  /* 0x000000ff0400720b */ /* 0x000fe40003f44000 */
[----:B------:R-:W-:-:S04]  /*0510*/  FSETP.GT.AND P3, PT, R5, RZ, PT ;  /* 0x000000ff0500720b */ /* 0x000fc80003f64000 */
[----:B--2---:R-:W1:Y:S01]  /*0520*/  LDC.64 R2, c[0x0][0x210] ;  /* 0x00008400ff027b82 */ /* 0x004e620000000a00 */
[----:B------:R-:W-:Y:S02]  /*0530*/  LOP3.LUT R15, R9, 0x7, R0, 0xf8, !PT ;  /* 0x00000007090f7812 */ /* 0x000fe400078ef800 */
[----:B------:R-:W-:Y:S02]  /*0540*/  FSETP.GT.AND P4, PT, R6, RZ, PT ;  /* 0x000000ff0600720b */ /* 0x000fe40003f84000 */
[----:B------:R-:W-:Y:S02]  /*0550*/  FSETP.GT.AND P5, PT, R7, RZ, PT ;  /* 0x000000ff0700720b */ /* 0x000fe40003fa4000 */
[----:B------:R-:W-:Y:S01]  /*0560*/  ISETP.LT.AND P0, PT, R15, 0x400, !P0 ;  /* 0x000004000f00780c */ /* 0x000fe20004701270 */
[----:B------:R-:W2:Y:S01]  /*0570*/  LDC.64 R8, c[0x0][0x220] ;  /* 0x00008800ff087b82 */ /* 0x000ea20000000a00 */
[----:B------:R-:W-:Y:S01]  /*0580*/  @!P2 FMUL R4, R4, 0.20000000298023223877 ;  /* 0x3e4ccccd0404a820 */ /* 0x000fe20000400000 */
[----:B------:R-:W-:-:S06]  /*0590*/  @!P3 FMUL R5, R5, 0.20000000298023223877 ;  /* 0x3e4ccccd0505b820 */ /* 0x000fcc0000400000 */
[----:B------:R-:W-:Y:S01]  /*05a0*/  @!P4 FMUL R6, R6, 0.20000000298023223877 ;  /* 0x3e4ccccd0606c820 */ /* 0x000fe20000400000 */
[----:B------:R-:W3:Y:S01]  /*05b0*/  LDS R16, [R14] ;  /* 0x000000000e107984 */ /* 0x000ee20000000800 */
[----:B------:R-:W-:Y:S01]  /*05c0*/  @!P5 FMUL R7, R7, 0.20000000298023223877 ;  /* 0x3e4ccccd0707d820 */ /* 0x000fe20000400000 */
[----:B-1----:R-:W-:-:S04]  /*05d0*/  IMAD.WIDE R2, R15, 0x4, R2 ;  /* 0x000000040f027825 */ /* 0x002fc800078e0202 */
[----:B--2---:R-:W-:-:S04]  /*05e0*/  IMAD.WIDE R8, R15, 0x4, R8 ;  /* 0x000000040f087825 */ /* 0x004fc800078e0208 */
[----:B---3--:R-:W-:-:S04]  /*05f0*/  FFMA R16, R16, R21, 9.9999997473787516356e-06 ;  /* 0x3727c5ac10107423 */ /* 0x008fc80000000015 */
[----:B------:R-:W1:Y:S01]  /*0600*/  MUFU.RSQ R17, R16 ;  /* 0x0000001000117308 */ /* 0x000e620000001400 */
[----:B------:R-:W-:Y:S06]  /*0610*/  BAR.SYNC.DEFER_BLOCKING 0x0 ;  /* 0x0000000000007b1d */ /* 0x000fec0000010000 */
[----:B-1----:R1:W-:Y:S04]  /*0620*/  @P0 STG.E desc[UR6][R2.64], R17 ;  /* 0x0000001102000986 */ /* 0x0023e8000c101906 */
[----:B------:R1:W-:Y:S01]  /*0630*/  @!P1 STG.E.128 desc[UR6][R12.64], R4 ;  /* 0x000000040c009986 */ /* 0x0003e2000c101d06 */
[----:B------:R-:W-:Y:S05]  /*0640*/  @!P0 EXIT ;  /* 0x000000000000894d */ /* 0x000fea0003800000 */
[----:B------:R-:W-:-:S05]  /*0650*/  FMUL R11, R11, 0.015625 ;  /* 0x3c8000000b0b7820 */ /* 0x000fca0000400000 */
[----:B------:R-:W-:Y:S01]  /*0660*/  STG.E desc[UR6][R8.64], R11 ;  /* 0x0000000b08007986 */ /* 0x000fe2000c101906 */
[----:B------:R-:W-:Y:S05]  /*0670*/  EXIT ;  /* 0x000000000000794d */ /* 0x000fea0003800000 */
.L_x_0:
[----:B------:R-:W-:-:S00]  /*0680*/  BRA `(.L_x_0) ;  /* 0xfffffffc00fc7947 */ /* 0x000fc0000383ffff */
[----:B------:R-:W-:-:S00]  /*0690*/  NOP ;  /* 0x0000000000007918 */ /* 0x000fc00000000000 */
        /* <DEDUP_REMOVED lines=14> */
.L_x_1:


//--------------------- .nv.global.init           --------------------------
	.section	.nv.global.init,"aw",@progbits
.nv.global.init:
	.type		_$_str,@object
	.size		_$_str,(.L_0 - _$_str)
_$_str:
        /*0000*/ 	.byte	0x5f, 0x5f, 0x43, 0x55, 0x44, 0x41, 0x5f, 0x46, 0x54, 0x5a, 0x00
.L_0:


//--------------------- .nv.shared.triton_per_fused__native_batch_norm_legit_cat_13 --------------------------
	.section	.nv.shared.triton_per_fused__native_batch_norm_legit_cat_13,"aw",@nobits
	.sectionflags	@""
	.align	16
	.zero		1024


//--------------------- .nv.constant0.triton_per_fused__native_batch_norm_legit_cat_13 --------------------------
	.section	.nv.constant0.triton_per_fused__native_batch_norm_legit_cat_13,"a",@progbits
	.sectionflags	@""
	.align	4
.nv.constant0.triton_per_fused__native_batch_norm_legit_cat_13:
	.zero		568
